//
// Generated by NVIDIA NVVM Compiler
//
// Compiler Build ID: CL-36424714
// Cuda compilation tools, release 13.0, V13.0.88
// Based on NVVM 20.0.0
//

.version 9.0
.target sm_100
.address_size 64

	// .globl	_Z8consumerPN4cuda3__46atomicIiLNS_3std3__412thread_scopeE0EEEPiS7_S7_

.visible .entry _Z8consumerPN4cuda3__46atomicIiLNS_3std3__412thread_scopeE0EEEPiS7_S7_(
	.param .u64 .ptr .align 1 _Z8consumerPN4cuda3__46atomicIiLNS_3std3__412thread_scopeE0EEEPiS7_S7__param_0,
	.param .u64 .ptr .align 1 _Z8consumerPN4cuda3__46atomicIiLNS_3std3__412thread_scopeE0EEEPiS7_S7__param_1,
	.param .u64 .ptr .align 1 _Z8consumerPN4cuda3__46atomicIiLNS_3std3__412thread_scopeE0EEEPiS7_S7__param_2,
	.param .u64 .ptr .align 1 _Z8consumerPN4cuda3__46atomicIiLNS_3std3__412thread_scopeE0EEEPiS7_S7__param_3
)
{
	.reg .b32 	%r<3>;
	.reg .b64 	%rd<8>;

	ld.param.u64 	%rd1, [_Z8consumerPN4cuda3__46atomicIiLNS_3std3__412thread_scopeE0EEEPiS7_S7__param_0];
	ld.param.u64 	%rd2, [_Z8consumerPN4cuda3__46atomicIiLNS_3std3__412thread_scopeE0EEEPiS7_S7__param_1];
	ld.param.u64 	%rd3, [_Z8consumerPN4cuda3__46atomicIiLNS_3std3__412thread_scopeE0EEEPiS7_S7__param_2];
	ld.param.u64 	%rd4, [_Z8consumerPN4cuda3__46atomicIiLNS_3std3__412thread_scopeE0EEEPiS7_S7__param_3];
	// begin inline asm
	ld.relaxed.sys.b32 %r1,[%rd1];
	// end inline asm
	cvta.to.global.u64 	%rd5, %rd4;
	cvta.to.global.u64 	%rd6, %rd2;
	cvta.to.global.u64 	%rd7, %rd3;
	st.global.u32 	[%rd5], %r1;
	ld.global.u32 	%r2, [%rd6];
	st.global.u32 	[%rd7], %r2;
	ret;

}
	// .globl	_Z22consumer_caching_dummyPN4cuda3__46atomicIiLNS_3std3__412thread_scopeE0EEEPiS7_S7_
.visible .entry _Z22consumer_caching_dummyPN4cuda3__46atomicIiLNS_3std3__412thread_scopeE0EEEPiS7_S7_(
	.param .u64 .ptr .align 1 _Z22consumer_caching_dummyPN4cuda3__46atomicIiLNS_3std3__412thread_scopeE0EEEPiS7_S7__param_0,
	.param .u64 .ptr .align 1 _Z22consumer_caching_dummyPN4cuda3__46atomicIiLNS_3std3__412thread_scopeE0EEEPiS7_S7__param_1,
	.param .u64 .ptr .align 1 _Z22consumer_caching_dummyPN4cuda3__46atomicIiLNS_3std3__412thread_scopeE0EEEPiS7_S7__param_2,
	.param .u64 .ptr .align 1 _Z22consumer_caching_dummyPN4cuda3__46atomicIiLNS_3std3__412thread_scopeE0EEEPiS7_S7__param_3
)
{
	.reg .b32 	%r<3>;
	.reg .b64 	%rd<6>;

	ld.param.u64 	%rd1, [_Z22consumer_caching_dummyPN4cuda3__46atomicIiLNS_3std3__412thread_scopeE0EEEPiS7_S7__param_0];
	ld.param.u64 	%rd2, [_Z22consumer_caching_dummyPN4cuda3__46atomicIiLNS_3std3__412thread_scopeE0EEEPiS7_S7__param_1];
	ld.param.u64 	%rd3, [_Z22consumer_caching_dummyPN4cuda3__46atomicIiLNS_3std3__412thread_scopeE0EEEPiS7_S7__param_2];
	// begin inline asm
	ld.relaxed.sys.b32 %r1,[%rd1];
	// end inline asm
	cvta.to.global.u64 	%rd4, %rd2;
	cvta.to.global.u64 	%rd5, %rd3;
	ld.global.u32 	%r2, [%rd4];
	st.global.u32 	[%rd5], %r2;
	ret;

}


// ===== COMPILED SASS (sm_100) =====

	.target	sm_100

	.elftype	@"ET_EXEC"


//--------------------- .note.nv.tkinfo           --------------------------
	.section	.note.nv.tkinfo,"",@"SHT_NOTE"
	.sectionflags	@"SHF_NOTE_NV_TKINFO"
	.tkinfo
        /*0018*/ 	.word	0x00000002
        /*0030*/ 	.string	""
        /*0030*/ 	.string	"ptxas"
        /*0030*/ 	.string	"Cuda compilation tools, release 13.0, V13.0.88"
        /*0030*/ 	.string	"Build cuda_13.0.r13.0/compiler.36424714_0"
        /*0030*/ 	.string	"-arch sm_100 -m 64 "



//--------------------- .note.nv.cuinfo           --------------------------
	.section	.note.nv.cuinfo,"",@"SHT_NOTE"
	.sectionflags	@"SHF_NOTE_NV_CUINFO"
        /*0018*/ 	.short	0x0002
        /*001a*/ 	.short	0x0064
        /*001c*/ 	.short	0x0082
	.zero		2


//--------------------- .nv.info                  --------------------------
	.section	.nv.info,"",@"SHT_CUDA_INFO"
	.align	4


	//----- nvinfo : EIATTR_REGCOUNT
	.align		4
        /*0000*/ 	.byte	0x04, 0x2f
        /*0002*/ 	.short	(.L_1 - .L_0)
	.align		4
.L_0:
        /*0004*/ 	.word	index@(_Z8consumerPN4cuda3__46atomicIiLNS_3std3__412thread_scopeE0EEEPiS7_S7_)
        /*0008*/ 	.word	0x0000000c


	//----- nvinfo : EIATTR_FRAME_SIZE
	.align		4
.L_1:
        /*000c*/ 	.byte	0x04, 0x11
        /*000e*/ 	.short	(.L_3 - .L_2)
	.align		4
.L_2:
        /*0010*/ 	.word	index@(_Z8consumerPN4cuda3__46atomicIiLNS_3std3__412thread_scopeE0EEEPiS7_S7_)
        /*0014*/ 	.word	0x00000000


	//----- nvinfo : EIATTR_REGCOUNT
	.align		4
.L_3:
        /*0018*/ 	.byte	0x04, 0x2f
        /*001a*/ 	.short	(.L_5 - .L_4)
	.align		4
.L_4:
        /*001c*/ 	.word	index@(_Z22consumer_caching_dummyPN4cuda3__46atomicIiLNS_3std3__412thread_scopeE0EEEPiS7_S7_)
        /*0020*/ 	.word	0x00000008


	//----- nvinfo : EIATTR_FRAME_SIZE
	.align		4
.L_5:
        /*0024*/ 	.byte	0x04, 0x11
        /*0026*/ 	.short	(.L_7 - .L_6)
	.align		4
.L_6:
        /*0028*/ 	.word	index@(_Z22consumer_caching_dummyPN4cuda3__46atomicIiLNS_3std3__412thread_scopeE0EEEPiS7_S7_)
        /*002c*/ 	.word	0x00000000


	//----- nvinfo : EIATTR_MIN_STACK_SIZE
	.align		4
.L_7:
        /*0030*/ 	.byte	0x04, 0x12
        /*0032*/ 	.short	(.L_9 - .L_8)
	.align		4
.L_8:
        /*0034*/ 	.word	index@(_Z22consumer_caching_dummyPN4cuda3__46atomicIiLNS_3std3__412thread_scopeE0EEEPiS7_S7_)
        /*0038*/ 	.word	0x00000000


	//----- nvinfo : EIATTR_MIN_STACK_SIZE
	.align		4
.L_9:
        /*003c*/ 	.byte	0x04, 0x12
        /*003e*/ 	.short	(.L_11 - .L_10)
	.align		4
.L_10:
        /*0040*/ 	.word	index@(_Z8consumerPN4cuda3__46atomicIiLNS_3std3__412thread_scopeE0EEEPiS7_S7_)
        /*0044*/ 	.word	0x00000000
.L_11:


//--------------------- .nv.compat                --------------------------
	.section	.nv.compat,"",@"SHT_CUDA_COMPAT_INFO"
	.align	4
        /*0000*/ 	.byte	0x02, 0x09, 0x00, 0x00, 0x02, 0x02, 0x01, 0x00, 0x02, 0x05, 0x05, 0x00, 0x03, 0x07, 0x01, 0x01
        /*0010*/ 	.byte	0x02, 0x03, 0x00, 0x00, 0x02, 0x06, 0x01, 0x00, 0x04, 0x0b, 0x08, 0x00, 0x09, 0x00, 0x00, 0x00
        /*0020*/ 	.byte	0x00, 0x00, 0x00, 0x00


//--------------------- .nv.info._Z22consumer_caching_dummyPN4cuda3__46atomicIiLNS_3std3__412thread_scopeE0EEEPiS7_S7_ --------------------------
	.section	.nv.info._Z22consumer_caching_dummyPN4cuda3__46atomicIiLNS_3std3__412thread_scopeE0EEEPiS7_S7_,"",@"SHT_CUDA_INFO"
	.sectionflags	@""
	.align	4


	//----- nvinfo : EIATTR_CUDA_API_VERSION
	.align		4
        /*0000*/ 	.byte	0x04, 0x37
        /*0002*/ 	.short	(.L_13 - .L_12)
.L_12:
        /*0004*/ 	.word	0x00000082


	//----- nvinfo : EIATTR_KPARAM_INFO
	.align		4
.L_13:
        /*0008*/ 	.byte	0x04, 0x17
        /*000a*/ 	.short	(.L_15 - .L_14)
.L_14:
        /*000c*/ 	.word	0x00000000
        /*0010*/ 	.short	0x0003
        /*0012*/ 	.short	0x0018
        /*0014*/ 	.byte	0x00, 0xf5, 0x21, 0x00


	//----- nvinfo : EIATTR_KPARAM_INFO
	.align		4
.L_15:
        /*0018*/ 	.byte	0x04, 0x17
        /*001a*/ 	.short	(.L_17 - .L_16)
.L_16:
        /*001c*/ 	.word	0x00000000
        /*0020*/ 	.short	0x0002
        /*0022*/ 	.short	0x0010
        /*0024*/ 	.byte	0x00, 0xf5, 0x21, 0x00


	//----- nvinfo : EIATTR_KPARAM_INFO
	.align		4
.L_17:
        /*0028*/ 	.byte	0x04, 0x17
        /*002a*/ 	.short	(.L_19 - .L_18)
.L_18:
        /*002c*/ 	.word	0x00000000
        /*0030*/ 	.short	0x0001
        /*0032*/ 	.short	0x0008
        /*0034*/ 	.byte	0x00, 0xf5, 0x21, 0x00


	//----- nvinfo : EIATTR_KPARAM_INFO
	.align		4
.L_19:
        /*0038*/ 	.byte	0x04, 0x17
        /*003a*/ 	.short	(.L_21 - .L_20)
.L_20:
        /*003c*/ 	.word	0x00000000
        /*0040*/ 	.short	0x0000
        /*0042*/ 	.short	0x0000
        /*0044*/ 	.byte	0x00, 0xf5, 0x21, 0x00


	//----- nvinfo : EIATTR_SPARSE_MMA_MASK
	.align		4
.L_21:
        /*0048*/ 	.byte	0x03, 0x50
        /*004a*/ 	.short	0x0000


	//----- nvinfo : EIATTR_MAXREG_COUNT
	.align		4
        /*004c*/ 	.byte	0x03, 0x1b
        /*004e*/ 	.short	0x00ff


	//----- nvinfo : EIATTR_MERCURY_ISA_VERSION
	.align		4
        /*0050*/ 	.byte	0x03, 0x5f
        /*0052*/ 	.short	0x0101


	//----- nvinfo : EIATTR_VRC_CTA_INIT_COUNT
	.align		4
        /*0054*/ 	.byte	0x02, 0x4a
	.zero		1
	.zero		1


	//----- nvinfo : EIATTR_EXIT_INSTR_OFFSETS
	.align		4
        /*0058*/ 	.byte	0x04, 0x1c
        /*005a*/ 	.short	(.L_23 - .L_22)


	//   ....[0]....
.L_22:
        /*005c*/ 	.word	0x00000060


	//----- nvinfo : EIATTR_CBANK_PARAM_SIZE
	.align		4
.L_23:
        /*0060*/ 	.byte	0x03, 0x19
        /*0062*/ 	.short	0x0020


	//----- nvinfo : EIATTR_PARAM_CBANK
	.align		4
        /*0064*/ 	.byte	0x04, 0x0a
        /*0066*/ 	.short	(.L_25 - .L_24)
	.align		4
.L_24:
        /*0068*/ 	.word	index@(.nv.constant0._Z22consumer_caching_dummyPN4cuda3__46atomicIiLNS_3std3__412thread_scopeE0EEEPiS7_S7_)
        /*006c*/ 	.short	0x0380
        /*006e*/ 	.short	0x0020


	//----- nvinfo : EIATTR_SW_WAR
	.align		4
.L_25:
        /*0070*/ 	.byte	0x04, 0x36
        /*0072*/ 	.short	(.L_27 - .L_26)
.L_26:
        /*0074*/ 	.word	0x00000008
.L_27:


//--------------------- .nv.info._Z8consumerPN4cuda3__46atomicIiLNS_3std3__412thread_scopeE0EEEPiS7_S7_ --------------------------
	.section	.nv.info._Z8consumerPN4cuda3__46atomicIiLNS_3std3__412thread_scopeE0EEEPiS7_S7_,"",@"SHT_CUDA_INFO"
	.sectionflags	@""
	.align	4


	//----- nvinfo : EIATTR_CUDA_API_VERSION
	.align		4
        /*0000*/ 	.byte	0x04, 0x37
        /*0002*/ 	.short	(.L_29 - .L_28)
.L_28:
        /*0004*/ 	.word	0x00000082


	//----- nvinfo : EIATTR_KPARAM_INFO
	.align		4
.L_29:
        /*0008*/ 	.byte	0x04, 0x17
        /*000a*/ 	.short	(.L_31 - .L_30)
.L_30:
        /*000c*/ 	.word	0x00000000
        /*0010*/ 	.short	0x0003
        /*0012*/ 	.short	0x0018
        /*0014*/ 	.byte	0x00, 0xf5, 0x21, 0x00


	//----- nvinfo : EIATTR_KPARAM_INFO
	.align		4
.L_31:
        /*0018*/ 	.byte	0x04, 0x17
        /*001a*/ 	.short	(.L_33 - .L_32)
.L_32:
        /*001c*/ 	.word	0x00000000
        /*0020*/ 	.short	0x0002
        /*0022*/ 	.short	0x0010
        /*0024*/ 	.byte	0x00, 0xf5, 0x21, 0x00


	//----- nvinfo : EIATTR_KPARAM_INFO
	.align		4
.L_33:
        /*0028*/ 	.byte	0x04, 0x17
        /*002a*/ 	.short	(.L_35 - .L_34)
.L_34:
        /*002c*/ 	.word	0x00000000
        /*0030*/ 	.short	0x0001
        /*0032*/ 	.short	0x0008
        /*0034*/ 	.byte	0x00, 0xf5, 0x21, 0x00


	//----- nvinfo : EIATTR_KPARAM_INFO
	.align		4
.L_35:
        /*0038*/ 	.byte	0x04, 0x17
        /*003a*/ 	.short	(.L_37 - .L_36)
.L_36:
        /*003c*/ 	.word	0x00000000
        /*0040*/ 	.short	0x0000
        /*0042*/ 	.short	0x0000
        /*0044*/ 	.byte	0x00, 0xf5, 0x21, 0x00


	//----- nvinfo : EIATTR_SPARSE_MMA_MASK
	.align		4
.L_37:
        /*0048*/ 	.byte	0x03, 0x50
        /*004a*/ 	.short	0x0000


	//----- nvinfo : EIATTR_MAXREG_COUNT
	.align		4
        /*004c*/ 	.byte	0x03, 0x1b
        /*004e*/ 	.short	0x00ff


	//----- nvinfo : EIATTR_MERCURY_ISA_VERSION
	.align		4
        /*0050*/ 	.byte	0x03, 0x5f
        /*0052*/ 	.short	0x0101


	//----- nvinfo : EIATTR_VRC_CTA_INIT_COUNT
	.align		4
        /*0054*/ 	.byte	0x02, 0x4a
	.zero		1
	.zero		1


	//----- nvinfo : EIATTR_EXIT_INSTR_OFFSETS
	.align		4
        /*0058*/ 	.byte	0x04, 0x1c
        /*005a*/ 	.short	(.L_39 - .L_38)


	//   ....[0]....
.L_38:
        /*005c*/ 	.word	0x000000a0


	//----- nvinfo : EIATTR_CBANK_PARAM_SIZE
	.align		4
.L_39:
        /*0060*/ 	.byte	0x03, 0x19
        /*0062*/ 	.short	0x0020


	//----- nvinfo : EIATTR_PARAM_CBANK
	.align		4
        /*0064*/ 	.byte	0x04, 0x0a
        /*0066*/ 	.short	(.L_41 - .L_40)
	.align		4
.L_40:
        /*0068*/ 	.word	index@(.nv.constant0._Z8consumerPN4cuda3__46atomicIiLNS_3std3__412thread_scopeE0EEEPiS7_S7_)
        /*006c*/ 	.short	0x0380
        /*006e*/ 	.short	0x0020


	//----- nvinfo : EIATTR_SW_WAR
	.align		4
.L_41:
        /*0070*/ 	.byte	0x04, 0x36
        /*0072*/ 	.short	(.L_43 - .L_42)
.L_42:
        /*0074*/ 	.word	0x00000008
.L_43:


//--------------------- .nv.callgraph             --------------------------
	.section	.nv.callgraph,"",@"SHT_CUDA_CALLGRAPH"
	.align	4
	.sectionentsize	8
	.align		4
        /*0000*/ 	.word	0x00000000
	.align		4
        /*0004*/ 	.word	0xffffffff
	.align		4
        /*0008*/ 	.word	0x00000000
	.align		4
        /*000c*/ 	.word	0xfffffffe
	.align		4
        /*0010*/ 	.word	0x00000000
	.align		4
        /*0014*/ 	.word	0xfffffffd
	.align		4
        /*0018*/ 	.word	0x00000000
	.align		4
        /*001c*/ 	.word	0xfffffffc


//--------------------- .text._Z22consumer_caching_dummyPN4cuda3__46atomicIiLNS_3std3__412thread_scopeE0EEEPiS7_S7_ --------------------------
	.section	.text._Z22consumer_caching_dummyPN4cuda3__46atomicIiLNS_3std3__412thread_scopeE0EEEPiS7_S7_,"ax",@progbits
	.align	128
        .global         _Z22consumer_caching_dummyPN4cuda3__46atomicIiLNS_3std3__412thread_scopeE0EEEPiS7_S7_
        .type           _Z22consumer_caching_dummyPN4cuda3__46atomicIiLNS_3std3__412thread_scopeE0EEEPiS7_S7_,@function
        .size           _Z22consumer_caching_dummyPN4cuda3__46atomicIiLNS_3std3__412thread_scopeE0EEEPiS7_S7_,(.L_x_2 - _Z22consumer_caching_dummyPN4cuda3__46atomicIiLNS_3std3__412thread_scopeE0EEEPiS7_S7_)
        .other          _Z22consumer_caching_dummyPN4cuda3__46atomicIiLNS_3std3__412thread_scopeE0EEEPiS7_S7_,@"STO_CUDA_ENTRY STV_DEFAULT"
_Z22consumer_caching_dummyPN4cuda3__46atomicIiLNS_3std3__412thread_scopeE0EEEPiS7_S7_:
.text._Z22consumer_caching_dummyPN4cuda3__46atomicIiLNS_3std3__412thread_scopeE0EEEPiS7_S7_:
[----:B------:R-:W-:Y:S08]  /*0000*/  LDC R1, c[0x0][0x37c] ;  /* 0x0000df00ff017b82 */ /* 0x000ff00000000800 */
[----:B------:R-:W0:Y:S01]  /*0010*/  LDC.64 R2, c[0x0][0x388] ;  /* 0x0000e200ff027b82 */ /* 0x000e220000000a00 */
[----:B------:R-:W0:Y:S02]  /*0020*/  LDCU.64 UR4, c[0x0][0x358] ;  /* 0x00006b00ff0477ac */ /* 0x000e240008000a00 */
[----:B0-----:R-:W2:Y:S05]  /*0030*/  LDG.E R3, desc[UR4][R2.64] ;  /* 0x0000000402037981 */ /* 0x001eaa000c1e1900 */
[----:B------:R-:W2:Y:S02]  /*0040*/  LDC.64 R4, c[0x0][0x390] ;  /* 0x0000e400ff047b82 */ /* 0x000ea40000000a00 */
[----:B--2---:R-:W-:Y:S01]  /*0050*/  STG.E desc[UR4][R4.64], R3 ;  /* 0x0000000304007986 */ /* 0x004fe2000c101904 */
[----:B------:R-:W-:Y:S05]  /*0060*/  EXIT ;  /* 0x000000000000794d */ /* 0x000fea0003800000 */
.L_x_0:
[----:B------:R-:W-:-:S00]  /*0070*/  BRA `(.L_x_0) ;  /* 0xfffffffc00fc7947 */ /* 0x000fc0000383ffff */
[----:B------:R-:W-:-:S00]  /*0080*/  NOP ;  /* 0x0000000000007918 */ /* 0x000fc00000000000 */
[----:B------:R-:W-:-:S00]  /*0090*/  NOP ;  /* 0x0000000000007918 */ /* 0x000fc00000000000 */
[----:B------:R-:W-:-:S00]  /*00a0*/  NOP ;  /* 0x0000000000007918 */ /* 0x000fc00000000000 */
[----:B------:R-:W-:-:S00]  /*00b0*/  NOP ;  /* 0x0000000000007918 */ /* 0x000fc00000000000 */
[----:B------:R-:W-:-:S00]  /*00c0*/  NOP ;  /* 0x0000000000007918 */ /* 0x000fc00000000000 */
[----:B------:R-:W-:-:S00]  /*00d0*/  NOP ;  /* 0x0000000000007918 */ /* 0x000fc00000000000 */
[----:B------:R-:W-:-:S00]  /*00e0*/  NOP ;  /* 0x0000000000007918 */ /* 0x000fc00000000000 */
[----:B------:R-:W-:-:S00]  /*00f0*/  NOP ;  /* 0x0000000000007918 */ /* 0x000fc00000000000 */
.L_x_2:


//--------------------- .text._Z8consumerPN4cuda3__46atomicIiLNS_3std3__412thread_scopeE0EEEPiS7_S7_ --------------------------
	.section	.text._Z8consumerPN4cuda3__46atomicIiLNS_3std3__412thread_scopeE0EEEPiS7_S7_,"ax",@progbits
	.align	128
        .global         _Z8consumerPN4cuda3__46atomicIiLNS_3std3__412thread_scopeE0EEEPiS7_S7_
        .type           _Z8consumerPN4cuda3__46atomicIiLNS_3std3__412thread_scopeE0EEEPiS7_S7_,@function
        .size           _Z8consumerPN4cuda3__46atomicIiLNS_3std3__412thread_scopeE0EEEPiS7_S7_,(.L_x_3 - _Z8consumerPN4cuda3__46atomicIiLNS_3std3__412thread_scopeE0EEEPiS7_S7_)
        .other          _Z8consumerPN4cuda3__46atomicIiLNS_3std3__412thread_scopeE0EEEPiS7_S7_,@"STO_CUDA_ENTRY STV_DEFAULT"
_Z8consumerPN4cuda3__46atomicIiLNS_3std3__412thread_scopeE0EEEPiS7_S7_:
.text._Z8consumerPN4cuda3__46atomicIiLNS_3std3__412thread_scopeE0EEEPiS7_S7_:
[----:B------:R-:W-:Y:S08]  /*0000*/  LDC R1, c[0x0][0x37c] ;  /* 0x0000df00ff017b82 */ /* 0x000ff00000000800 */
[----:B------:R-:W0:Y:S01]  /*0010*/  LDC.64 R2, c[0x0][0x380] ;  /* 0x0000e000ff027b82 */ /* 0x000e220000000a00 */
[----:B------:R-:W0:Y:S02]  /*0020*/  LDCU.64 UR4, c[0x0][0x358] ;  /* 0x00006b00ff0477ac */ /* 0x000e240008000a00 */
[----:B0-----:R-:W2:Y:S05]  /*0030*/  LD.E.STRONG.SYS R3, desc[UR4][R2.64] ;  /* 0x0000000402037980 */ /* 0x001eaa000c115900 */
[----:B------:R-:W2:Y:S08]  /*0040*/  LDC.64 R4, c[0x0][0x398] ;  /* 0x0000e600ff047b82 */ /* 0x000eb00000000a00 */
[----:B------:R-:W0:Y:S08]  /*0050*/  LDC.64 R6, c[0x0][0x388] ;  /* 0x0000e200ff067b82 */ /* 0x000e300000000a00 */
[----:B------:R-:W1:Y:S01]  /*0060*/  LDC.64 R8, c[0x0][0x390] ;  /* 0x0000e400ff087b82 */ /* 0x000e620000000a00 */
[----:B--2---:R-:W-:Y:S04]  /*0070*/  STG.E desc[UR4][R4.64], R3 ;  /* 0x0000000304007986 */ /* 0x004fe8000c101904 */
[----:B0-----:R-:W1:Y:S04]  /*0080*/  LDG.E R7, desc[UR4][R6.64] ;  /* 0x0000000406077981 */ /* 0x001e68000c1e1900 */
[----:B-1----:R-:W-:Y:S01]  /*0090*/  STG.E desc[UR4][R8.64], R7 ;  /* 0x0000000708007986 */ /* 0x002fe2000c101904 */
[----:B------:R-:W-:Y:S05]  /*00a0*/  EXIT ;  /* 0x000000000000794d */ /* 0x000fea0003800000 */
.L_x_1:
        /* <DEDUP_REMOVED lines=13> */
.L_x_3:


//--------------------- .nv.shared.reserved.0     --------------------------
	.section	.nv.shared.reserved.0,"aw",@nobits
	.weak		__nv_reservedSMEM_offset_0_alias
	.size		__nv_reservedSMEM_offset_0_alias, 0, 64
	.other		__nv_reservedSMEM_offset_0_alias,@"STO_CUDA_RESERVED_SHARED STV_DEFAULT"
__nv_reservedSMEM_offset_0_alias:
	.zero		0
	.zero		64


//--------------------- .nv.constant0._Z22consumer_caching_dummyPN4cuda3__46atomicIiLNS_3std3__412thread_scopeE0EEEPiS7_S7_ --------------------------
	.section	.nv.constant0._Z22consumer_caching_dummyPN4cuda3__46atomicIiLNS_3std3__412thread_scopeE0EEEPiS7_S7_,"a",@progbits
	.sectionflags	@""
	.align	4
.nv.constant0._Z22consumer_caching_dummyPN4cuda3__46atomicIiLNS_3std3__412thread_scopeE0EEEPiS7_S7_:
	.zero		928


//--------------------- .nv.constant0._Z8consumerPN4cuda3__46atomicIiLNS_3std3__412thread_scopeE0EEEPiS7_S7_ --------------------------
	.section	.nv.constant0._Z8consumerPN4cuda3__46atomicIiLNS_3std3__412thread_scopeE0EEEPiS7_S7_,"a",@progbits
	.sectionflags	@""
	.align	4
.nv.constant0._Z8consumerPN4cuda3__46atomicIiLNS_3std3__412thread_scopeE0EEEPiS7_S7_:
	.zero		928


//--------------------- SYMBOLS --------------------------

	.type		.nv.reservedSmem.offset0,@object
	.size		.nv.reservedSmem.offset0,0x4
